	.headerflags	@"EF_CUDA_TEXMODE_UNIFIED EF_CUDA_64BIT_ADDRESS EF_CUDA_ACCELERATORS EF_CUDA_SM90 EF_CUDA_VIRTUAL_SM(EF_CUDA_SM90)"
	.elftype	@"ET_EXEC"


//--------------------- .nv.info                  --------------------------
	.section	.nv.info,"",@"SHT_CUDA_INFO"
	.align	4


	//----- nvinfo : EIATTR_REGCOUNT
	.align		4
        /*0000*/ 	.byte	0x04, 0x2f
        /*0002*/ 	.short	(.L_2 - .L_1)
	.align		4
.L_1:
        /*0004*/ 	.word	index@(triton_red_fused__log_softmax__softmax_add_div_log_mul_sub_sum_2)
        /*0008*/ 	.word	0x00000017


	//----- nvinfo : EIATTR_MIN_STACK_SIZE
	.align		4
.L_2:
        /*000c*/ 	.byte	0x04, 0x12
        /*000e*/ 	.short	(.L_4 - .L_3)
	.align		4
.L_3:
        /*0010*/ 	.word	index@(triton_red_fused__log_softmax__softmax_add_div_log_mul_sub_sum_2)
        /*0014*/ 	.word	0x00000000


	//----- nvinfo : EIATTR_FRAME_SIZE
	.align		4
.L_4:
        /*0018*/ 	.byte	0x04, 0x11
        /*001a*/ 	.short	(.L_6 - .L_5)
	.align		4
.L_5:
        /*001c*/ 	.word	index@(triton_red_fused__log_softmax__softmax_add_div_log_mul_sub_sum_2)
        /*0020*/ 	.word	0x00000000


	//----- nvinfo : EIATTR_MIN_STACK_SIZE
	.align		4
.L_6:
        /*0024*/ 	.byte	0x04, 0x12
        /*0026*/ 	.short	(.L_8 - .L_7)
	.align		4
.L_7:
        /*0028*/ 	.word	index@(triton_red_fused__log_softmax__softmax_add_div_log_mul_sub_sum_2)
        /*002c*/ 	.word	0x00000000
.L_8:


//--------------------- .nv.info.triton_red_fused__log_softmax__softmax_add_div_log_mul_sub_sum_2 --------------------------
	.section	.nv.info.triton_red_fused__log_softmax__softmax_add_div_log_mul_sub_sum_2,"",@"SHT_CUDA_INFO"
	.sectionflags	@""
	.align	4


	//----- nvinfo : EIATTR_CUDA_API_VERSION
	.align		4
        /*0000*/ 	.byte	0x04, 0x37
        /*0002*/ 	.short	(.L_10 - .L_9)
.L_9:
        /*0004*/ 	.word	0x0000007c


	//----- nvinfo : EIATTR_KPARAM_INFO
	.align		4
.L_10:
        /*0008*/ 	.byte	0x04, 0x17
        /*000a*/ 	.short	(.L_12 - .L_11)
.L_11:
        /*000c*/ 	.word	0x00000000
        /*0010*/ 	.short	0x0003
        /*0012*/ 	.short	0x0018
        /*0014*/ 	.byte	0x00, 0xf0, 0x11, 0x00


	//----- nvinfo : EIATTR_KPARAM_INFO
	.align		4
.L_12:
        /*0018*/ 	.byte	0x04, 0x17
        /*001a*/ 	.short	(.L_14 - .L_13)
.L_13:
        /*001c*/ 	.word	0x00000000
        /*0020*/ 	.short	0x0002
        /*0022*/ 	.short	0x0010
        /*0024*/ 	.byte	0x00, 0xf4, 0x21, 0x00


	//----- nvinfo : EIATTR_KPARAM_INFO
	.align		4
.L_14:
        /*0028*/ 	.byte	0x04, 0x17
        /*002a*/ 	.short	(.L_16 - .L_15)
.L_15:
        /*002c*/ 	.word	0x00000000
        /*0030*/ 	.short	0x0001
        /*0032*/ 	.short	0x0008
        /*0034*/ 	.byte	0x00, 0xf4, 0x21, 0x00


	//----- nvinfo : EIATTR_KPARAM_INFO
	.align		4
.L_16:
        /*0038*/ 	.byte	0x04, 0x17
        /*003a*/ 	.short	(.L_18 - .L_17)
.L_17:
        /*003c*/ 	.word	0x00000000
        /*0040*/ 	.short	0x0000
        /*0042*/ 	.short	0x0000
        /*0044*/ 	.byte	0x00, 0xf4, 0x21, 0x00


	//----- nvinfo : EIATTR_SPARSE_MMA_MASK
	.align		4
.L_18:
        /*0048*/ 	.byte	0x03, 0x50
        /*004a*/ 	.short	0x0000


	//----- nvinfo : EIATTR_MAXREG_COUNT
	.align		4
        /*004c*/ 	.byte	0x03, 0x1b
        /*004e*/ 	.short	0x00ff


	//----- nvinfo : EIATTR_COOP_GROUP_MASK_REGIDS
	.align		4
        /*0050*/ 	.byte	0x04, 0x29
        /*0052*/ 	.short	(.L_20 - .L_19)


	//   ....[0]....
.L_19:
        /*0054*/ 	.word	0xffffffff


	//   ....[1]....
        /*0058*/ 	.word	0xffffffff


	//   ....[2]....
        /*005c*/ 	.word	0xffffffff


	//   ....[3]....
        /*0060*/ 	.word	0xffffffff


	//   ....[4]....
        /*0064*/ 	.word	0xffffffff


	//   ....[5]....
        /*0068*/ 	.word	0xffffffff


	//   ....[6]....
        /*006c*/ 	.word	0xffffffff


	//   ....[7]....
        /*0070*/ 	.word	0xffffffff


	//----- nvinfo : EIATTR_COOP_GROUP_INSTR_OFFSETS
	.align		4
.L_20:
        /*0074*/ 	.byte	0x04, 0x28
        /*0076*/ 	.short	(.L_22 - .L_21)


	//   ....[0]....
.L_21:
        /*0078*/ 	.word	0x000006e0


	//   ....[1]....
        /*007c*/ 	.word	0x00000700


	//   ....[2]....
        /*0080*/ 	.word	0x00000720


	//   ....[3]....
        /*0084*/ 	.word	0x00000740


	//   ....[4]....
        /*0088*/ 	.word	0x00000780


	//   ....[5]....
        /*008c*/ 	.word	0x00000830


	//   ....[6]....
        /*0090*/ 	.word	0x00000850


	//   ....[7]....
        /*0094*/ 	.word	0x00000880


	//----- nvinfo : EIATTR_EXIT_INSTR_OFFSETS
	.align		4
.L_22:
        /*0098*/ 	.byte	0x04, 0x1c
        /*009a*/ 	.short	(.L_24 - .L_23)


	//   ....[0]....
.L_23:
        /*009c*/ 	.word	0x00000900


	//   ....[1]....
        /*00a0*/ 	.word	0x00000940


	//----- nvinfo : EIATTR_REQNTID
	.align		4
.L_24:
        /*00a4*/ 	.byte	0x04, 0x10
        /*00a6*/ 	.short	(.L_26 - .L_25)
.L_25:
        /*00a8*/ 	.word	0x00000100
        /*00ac*/ 	.word	0x00000001
        /*00b0*/ 	.word	0x00000001


	//----- nvinfo : EIATTR_CBANK_PARAM_SIZE
	.align		4
.L_26:
        /*00b4*/ 	.byte	0x03, 0x19
        /*00b6*/ 	.short	0x001c


	//----- nvinfo : EIATTR_PARAM_CBANK
	.align		4
        /*00b8*/ 	.byte	0x04, 0x0a
        /*00ba*/ 	.short	(.L_28 - .L_27)
	.align		4
.L_27:
        /*00bc*/ 	.word	index@(.nv.constant0.triton_red_fused__log_softmax__softmax_add_div_log_mul_sub_sum_2)
        /*00c0*/ 	.short	0x0210
        /*00c2*/ 	.short	0x001c


	//----- nvinfo : EIATTR_SW_WAR
	.align		4
.L_28:
        /*00c4*/ 	.byte	0x04, 0x36
        /*00c6*/ 	.short	(.L_30 - .L_29)
.L_29:
        /*00c8*/ 	.word	0x00000008
.L_30:


//--------------------- .nv.callgraph             --------------------------
	.section	.nv.callgraph,"",@"SHT_CUDA_CALLGRAPH"
	.align	4
	.sectionentsize	8
	.align		4
        /*0000*/ 	.word	0x00000000
	.align		4
        /*0004*/ 	.word	0xffffffff
	.align		4
        /*0008*/ 	.word	0x00000000
	.align		4
        /*000c*/ 	.word	0xfffffffe
	.align		4
        /*0010*/ 	.word	0x00000000
	.align		4
        /*0014*/ 	.word	0xfffffffd
	.align		4
        /*0018*/ 	.word	0x00000000
	.align		4
        /*001c*/ 	.word	0xfffffffc


//--------------------- .nv.constant4             --------------------------
	.section	.nv.constant4,"a",@progbits
	.align	8
	.align		8
.nv.constant4:
        /*0000*/ 	.dword	_$_str


//--------------------- .text.triton_red_fused__log_softmax__softmax_add_div_log_mul_sub_sum_2 --------------------------
	.section	.text.triton_red_fused__log_softmax__softmax_add_div_log_mul_sub_sum_2,"ax",@progbits
	.sectionflags	@"SHF_BARRIERS=1"
	.align	128
        .global         triton_red_fused__log_softmax__softmax_add_div_log_mul_sub_sum_2
        .type           triton_red_fused__log_softmax__softmax_add_div_log_mul_sub_sum_2,@function
        .size           triton_red_fused__log_softmax__softmax_add_div_log_mul_sub_sum_2,(.L_x_1 - triton_red_fused__log_softmax__softmax_add_div_log_mul_sub_sum_2)
        .other          triton_red_fused__log_softmax__softmax_add_div_log_mul_sub_sum_2,@"STO_CUDA_ENTRY STV_DEFAULT"
triton_red_fused__log_softmax__softmax_add_div_log_mul_sub_sum_2:
.text.triton_red_fused__log_softmax__softmax_add_div_log_mul_sub_sum_2:
[----:B------:R-:W0:Y:S01]  /*0000*/  LDC R1, c[0x0][0x28] ;  /* 0x00000a00ff017b82 */ /* 0x000e220000000800 */
[----:B------:R-:W1:Y:S07]  /*0010*/  S2R R16, SR_TID.X ;  /* 0x0000000000107919 */ /* 0x000e6e0000002100 */
[----:B------:R-:W2:Y:S01]  /*0020*/  LDC.64 R4, c[0x0][0x220] ;  /* 0x00008800ff047b82 */ /* 0x000ea20000000a00 */
[----:B------:R-:W-:-:S07]  /*0030*/  ULDC.64 UR6, c[0x0][0x208] ;  /* 0x0000820000067ab9 */ /* 0x000fce0000000a00 */
[----:B------:R-:W3:Y:S01]  /*0040*/  LDC.64 R6, c[0x0][0x218] ;  /* 0x00008600ff067b82 */ /* 0x000ee20000000a00 */
[----:B-1----:R-:W-:-:S05]  /*0050*/  LOP3.LUT R9, R16, 0xfc, RZ, 0xc0, !PT ;  /* 0x000000fc10097812 */ /* 0x002fca00078ec0ff */
[----:B--2---:R-:W-:-:S04]  /*0060*/  IMAD.WIDE.U32 R10, R9, 0x4, R4 ;  /* 0x00000004090a7825 */ /* 0x004fc800078e0004 */
[----:B---3--:R-:W-:Y:S01]  /*0070*/  IMAD.WIDE.U32 R8, R9, 0x4, R6 ;  /* 0x0000000409087825 */ /* 0x008fe200078e0006 */
[----:B------:R-:W2:Y:S04]  /*0080*/  LDG.E.EL R17, desc[UR6][R10.64] ;  /* 0x000000060a117981 */ /* 0x000ea8000c2e1900 */
[----:B------:R-:W3:Y:S04]  /*0090*/  LDG.E.EL R12, desc[UR6][R8.64] ;  /* 0x00000006080c7981 */ /* 0x000ee8000c2e1900 */
[----:B------:R-:W3:Y:S04]  /*00a0*/  LDG.E.EL R13, desc[UR6][R8.64+0x4] ;  /* 0x00000406080d7981 */ /* 0x000ee8000c2e1900 */
[----:B------:R-:W4:Y:S04]  /*00b0*/  LDG.E.EL R18, desc[UR6][R10.64+0x4] ;  /* 0x000004060a127981 */ /* 0x000f28000c2e1900 */
[----:B------:R-:W5:Y:S04]  /*00c0*/  LDG.E.EL R14, desc[UR6][R8.64+0x8] ;  /* 0x00000806080e7981 */ /* 0x000f68000c2e1900 */
[----:B------:R-:W5:Y:S04]  /*00d0*/  LDG.E.EL R19, desc[UR6][R10.64+0x8] ;  /* 0x000008060a137981 */ /* 0x000f68000c2e1900 */
[----:B------:R-:W5:Y:S04]  /*00e0*/  LDG.E.EL R15, desc[UR6][R8.64+0xc] ;  /* 0x00000c06080f7981 */ /* 0x000f68000c2e1900 */
[----:B------:R1:W5:Y:S01]  /*00f0*/  LDG.E.EL R20, desc[UR6][R10.64+0xc] ;  /* 0x00000c060a147981 */ /* 0x000362000c2e1900 */
[----:B------:R-:W-:-:S05]  /*0100*/  LOP3.LUT R3, R16, 0xff, RZ, 0xc0, !PT ;  /* 0x000000ff10037812 */ /* 0x000fca00078ec0ff */
[----:B------:R-:W-:-:S05]  /*0110*/  IMAD.WIDE.U32 R6, R3, 0x4, R6 ;  /* 0x0000000403067825 */ /* 0x000fca00078e0006 */
[----:B------:R2:W5:Y:S01]  /*0120*/  LDG.E.EL R0, desc[UR6][R6.64] ;  /* 0x0000000606007981 */ /* 0x000562000c2e1900 */
[----:B------:R-:W-:-:S06]  /*0130*/  IMAD.WIDE.U32 R4, R3, 0x4, R4 ;  /* 0x0000000403047825 */ /* 0x000fcc00078e0004 */
[----:B------:R2:W5:Y:S01]  /*0140*/  LDG.E.EL R4, desc[UR6][R4.64] ;  /* 0x0000000604047981 */ /* 0x000562000c2e1900 */
[----:B-1----:R-:W-:Y:S01]  /*0150*/  HFMA2.MMA R11, -RZ, RZ, 1.5048828125, 33.21875 ;  /* 0x3e055027ff0b7435 */ /* 0x002fe200000001ff */
[----:B--2---:R-:W-:Y:S01]  /*0160*/  FMUL R17, R17, 1.4426950216293334961 ;  /* 0x3fb8aa3b11117820 */ /* 0x004fe20000400000 */
[----:B---3--:R-:W-:Y:S01]  /*0170*/  FADD R13, R12, R13 ;  /* 0x0000000d0c0d7221 */ /* 0x008fe20000000000 */
[----:B----4-:R-:W-:-:S03]  /*0180*/  FMUL R18, R18, 1.4426950216293334961 ;  /* 0x3fb8aa3b12127820 */ /* 0x010fc60000400000 */
[----:B------:R-:W-:Y:S01]  /*0190*/  FSETP.GEU.AND P2, PT, R17, -126, PT ;  /* 0xc2fc00001100780b */ /* 0x000fe20003f4e000 */
[----:B-----5:R-:W-:Y:S01]  /*01a0*/  FADD R14, R14, R13 ;  /* 0x0000000d0e0e7221 */ /* 0x020fe20000000000 */
[----:B------:R-:W-:Y:S01]  /*01b0*/  FSETP.GEU.AND P3, PT, R18, -126, PT ;  /* 0xc2fc00001200780b */ /* 0x000fe20003f6e000 */
[----:B------:R-:W-:Y:S02]  /*01c0*/  FMUL R19, R19, 1.4426950216293334961 ;  /* 0x3fb8aa3b13137820 */ /* 0x000fe40000400000 */
[----:B------:R-:W-:-:S03]  /*01d0*/  FADD R14, R15, R14 ;  /* 0x0000000e0f0e7221 */ /* 0x000fc60000000000 */
[----:B------:R-:W-:Y:S01]  /*01e0*/  FSETP.GEU.AND P4, PT, R19, -126, PT ;  /* 0xc2fc00001300780b */ /* 0x000fe20003f8e000 */
[----:B------:R-:W-:Y:S01]  /*01f0*/  FMUL R20, R20, 1.4426950216293334961 ;  /* 0x3fb8aa3b14147820 */ /* 0x000fe20000400000 */
[----:B------:R-:W-:-:S04]  /*0200*/  FSETP.GT.AND P0, PT, |R14|, 8.50705917302346158658e+37, PT ;  /* 0x7e8000000e00780b */ /* 0x000fc80003f04200 */
[----:B------:R-:W-:Y:S02]  /*0210*/  FSETP.GEU.AND P5, PT, R20, -126, PT ;  /* 0xc2fc00001400780b */ /* 0x000fe40003fae000 */
[----:B------:R-:W-:Y:S01]  /*0220*/  FSETP.GEU.AND P1, PT, |R14|, 1.175494350822287508e-38, PT ;  /* 0x008000000e00780b */ /* 0x000fe20003f2e200 */
[----:B------:R-:W-:Y:S01]  /*0230*/  @!P2 FMUL R17, R17, 0.5 ;  /* 0x3f0000001111a820 */ /* 0x000fe20000400000 */
[----:B------:R-:W-:-:S03]  /*0240*/  @!P3 FMUL R18, R18, 0.5 ;  /* 0x3f0000001212b820 */ /* 0x000fc60000400000 */
[----:B------:R-:W-:Y:S02]  /*0250*/  @!P4 FMUL R19, R19, 0.5 ;  /* 0x3f0000001313c820 */ /* 0x000fe40000400000 */
[----:B------:R-:W1:Y:S01]  /*0260*/  MUFU.EX2 R17, R17 ;  /* 0x0000001100117308 */ /* 0x000e620000000800 */
[----:B------:R-:W-:-:S03]  /*0270*/  @P0 FMUL R14, R14, 0.25 ;  /* 0x3e8000000e0e0820 */ /* 0x000fc60000400000 */
[----:B------:R-:W-:-:S04]  /*0280*/  @!P5 FMUL R20, R20, 0.5 ;  /* 0x3f0000001414d820 */ /* 0x000fc80000400000 */
[----:B------:R-:W2:Y:S01]  /*0290*/  MUFU.EX2 R18, R18 ;  /* 0x0000001200127308 */ /* 0x000ea20000000800 */
[----:B------:R-:W-:-:S07]  /*02a0*/  @!P1 FMUL R14, R14, 16777216 ;  /* 0x4b8000000e0e9820 */ /* 0x000fce0000400000 */
[----:B0-----:R-:W0:Y:S01]  /*02b0*/  MUFU.EX2 R6, R19 ;  /* 0x0000001300067308 */ /* 0x001e220000000800 */
[----:B-1----:R-:W-:-:S07]  /*02c0*/  @!P2 FMUL R17, R17, R17 ;  /* 0x000000111111a220 */ /* 0x002fce0000400000 */
[----:B------:R-:W1:Y:S01]  /*02d0*/  MUFU.EX2 R20, R20 ;  /* 0x0000001400147308 */ /* 0x000e620000000800 */
[----:B--2---:R-:W-:-:S07]  /*02e0*/  @!P3 FMUL R18, R18, R18 ;  /* 0x000000121212b220 */ /* 0x004fce0000400000 */
[----:B------:R-:W2:Y:S01]  /*02f0*/  MUFU.RCP R5, R14 ;  /* 0x0000000e00057308 */ /* 0x000ea20000001000 */
[----:B------:R-:W-:Y:S01]  /*0300*/  @P0 FMUL R0, R0, 0.25 ;  /* 0x3e80000000000820 */ /* 0x000fe20000400000 */
[----:B------:R-:W-:Y:S01]  /*0310*/  FADD R17, R17, R18 ;  /* 0x0000001211117221 */ /* 0x000fe20000000000 */
[----:B0-----:R-:W-:Y:S02]  /*0320*/  @!P4 FMUL R6, R6, R6 ;  /* 0x000000060606c220 */ /* 0x001fe40000400000 */
[----:B------:R-:W-:Y:S02]  /*0330*/  @!P1 FMUL R0, R0, 16777216 ;  /* 0x4b80000000009820 */ /* 0x000fe40000400000 */
[----:B------:R-:W-:Y:S01]  /*0340*/  FADD R17, R17, R6 ;  /* 0x0000000611117221 */ /* 0x000fe20000000000 */
[----:B-1----:R-:W-:Y:S01]  /*0350*/  @!P5 FMUL R20, R20, R20 ;  /* 0x000000141414d220 */ /* 0x002fe20000400000 */
[----:B--2---:R-:W-:-:S03]  /*0360*/  FMUL R0, R5, R0 ;  /* 0x0000000005007220 */ /* 0x004fc60000400000 */
[----:B------:R-:W-:Y:S01]  /*0370*/  FADD R5, R17, R20 ;  /* 0x0000001411057221 */ /* 0x000fe20000000000 */
[----:B------:R-:W-:-:S04]  /*0380*/  FADD R6, R0, 1.00000001335143196e-10 ;  /* 0x2edbe6ff00067421 */ /* 0x000fc80000000000 */
[----:B------:R-:W-:Y:S02]  /*0390*/  FSETP.GEU.AND P1, PT, R5, 1.175494350822287508e-38, PT ;  /* 0x008000000500780b */ /* 0x000fe40003f2e000 */
[----:B------:R-:W-:-:S11]  /*03a0*/  FSETP.GEU.AND P0, PT, R6, 1.175494350822287508e-38, PT ;  /* 0x008000000600780b */ /* 0x000fd60003f0e000 */
[----:B------:R-:W-:Y:S02]  /*03b0*/  @!P1 FMUL R5, R5, 8388608 ;  /* 0x4b00000005059820 */ /* 0x000fe40000400000 */
[----:B------:R-:W-:-:S03]  /*03c0*/  @!P0 FMUL R6, R6, 8388608 ;  /* 0x4b00000006068820 */ /* 0x000fc60000400000 */
[----:B------:R-:W-:Y:S02]  /*03d0*/  IADD3 R10, R5, -0x3f2aaaab, RZ ;  /* 0xc0d55555050a7810 */ /* 0x000fe40007ffe0ff */
[----:B------:R-:W-:Y:S02]  /*03e0*/  IADD3 R9, R6, -0x3f2aaaab, RZ ;  /* 0xc0d5555506097810 */ /* 0x000fe40007ffe0ff */
[----:B------:R-:W-:Y:S02]  /*03f0*/  LOP3.LUT R10, R10, 0xff800000, RZ, 0xc0, !PT ;  /* 0xff8000000a0a7812 */ /* 0x000fe400078ec0ff */
[----:B------:R-:W-:Y:S02]  /*0400*/  LOP3.LUT R9, R9, 0xff800000, RZ, 0xc0, !PT ;  /* 0xff80000009097812 */ /* 0x000fe400078ec0ff */
[----:B------:R-:W-:Y:S02]  /*0410*/  IADD3 R7, R5, -R10, RZ ;  /* 0x8000000a05077210 */ /* 0x000fe40007ffe0ff */
[----:B------:R-:W-:-:S03]  /*0420*/  IADD3 R8, R6, -R9, RZ ;  /* 0x8000000906087210 */ /* 0x000fc60007ffe0ff */
[----:B------:R-:W-:Y:S02]  /*0430*/  FADD R7, R7, -1 ;  /* 0xbf80000007077421 */ /* 0x000fe40000000000 */
[----:B------:R-:W-:Y:S02]  /*0440*/  FADD R8, R8, -1 ;  /* 0xbf80000008087421 */ /* 0x000fe40000000000 */
[CC--:B------:R-:W-:Y:S02]  /*0450*/  FFMA.FTZ R12, R7.reuse, -R11.reuse, 0.14084610342979431152 ;  /* 0x3e1039f6070c7423 */ /* 0x0c0fe4000001080b */
[C---:B------:R-:W-:Y:S02]  /*0460*/  FFMA.FTZ R11, R8.reuse, -R11, 0.14084610342979431152 ;  /* 0x3e1039f6080b7423 */ /* 0x040fe4000001080b */
[----:B------:R-:W-:Y:S02]  /*0470*/  FFMA.FTZ R12, R7, R12, -0.12148627638816833496 ;  /* 0xbdf8cdcc070c7423 */ /* 0x000fe4000001000c */
[----:B------:R-:W-:-:S02]  /*0480*/  FFMA.FTZ R11, R8, R11, -0.12148627638816833496 ;  /* 0xbdf8cdcc080b7423 */ /* 0x000fc4000001000b */
[C---:B------:R-:W-:Y:S02]  /*0490*/  FFMA.FTZ R12, R7.reuse, R12, 0.13980610668659210205 ;  /* 0x3e0f2955070c7423 */ /* 0x040fe4000001000c */
[C---:B------:R-:W-:Y:S02]  /*04a0*/  FFMA.FTZ R11, R8.reuse, R11, 0.13980610668659210205 ;  /* 0x3e0f2955080b7423 */ /* 0x040fe4000001000b */
[C---:B------:R-:W-:Y:S02]  /*04b0*/  FFMA.FTZ R12, R7.reuse, R12, -0.16684235632419586182 ;  /* 0xbe2ad8b9070c7423 */ /* 0x040fe4000001000c */
[C---:B------:R-:W-:Y:S02]  /*04c0*/  FFMA.FTZ R11, R8.reuse, R11, -0.16684235632419586182 ;  /* 0xbe2ad8b9080b7423 */ /* 0x040fe4000001000b */
[----:B------:R-:W-:Y:S02]  /*04d0*/  FFMA.FTZ R12, R7, R12, 0.20012299716472625732 ;  /* 0x3e4ced0b070c7423 */ /* 0x000fe4000001000c */
[----:B------:R-:W-:-:S02]  /*04e0*/  FFMA.FTZ R11, R8, R11, 0.20012299716472625732 ;  /* 0x3e4ced0b080b7423 */ /* 0x000fc4000001000b */
[C---:B------:R-:W-:Y:S02]  /*04f0*/  FFMA.FTZ R14, R7.reuse, R12, -0.24999669194221496582 ;  /* 0xbe7fff22070e7423 */ /* 0x040fe4000001000c */
[C---:B------:R-:W-:Y:S01]  /*0500*/  FFMA.FTZ R13, R8.reuse, R11, -0.24999669194221496582 ;  /* 0xbe7fff22080d7423 */ /* 0x040fe2000001000b */
[----:B------:R-:W-:Y:S01]  /*0510*/  FSEL R12, RZ, -23, P1 ;  /* 0xc1b80000ff0c7808 */ /* 0x000fe20000800000 */
[----:B------:R-:W-:Y:S01]  /*0520*/  FFMA.FTZ R14, R7, R14, 0.33333182334899902344 ;  /* 0x3eaaaa78070e7423 */ /* 0x000fe2000001000e */
[----:B------:R-:W-:Y:S01]  /*0530*/  ISETP.GE.U32.AND P1, PT, R5, 0x7f800000, PT ;  /* 0x7f8000000500780c */ /* 0x000fe20003f26070 */
[----:B------:R-:W-:Y:S01]  /*0540*/  FFMA.FTZ R13, R8, R13, 0.33333182334899902344 ;  /* 0x3eaaaa78080d7423 */ /* 0x000fe2000001000d */
[----:B------:R-:W-:Y:S01]  /*0550*/  FSEL R11, RZ, -23, P0 ;  /* 0xc1b80000ff0b7808 */ /* 0x000fe20000000000 */
[C---:B------:R-:W-:Y:S01]  /*0560*/  FFMA.FTZ R14, R7.reuse, R14, -0.5 ;  /* 0xbf000000070e7423 */ /* 0x040fe2000001000e */
[----:B------:R-:W-:Y:S01]  /*0570*/  ISETP.GE.U32.AND P0, PT, R6, 0x7f800000, PT ;  /* 0x7f8000000600780c */ /* 0x000fe20003f06070 */
[----:B------:R-:W-:Y:S01]  /*0580*/  FFMA.FTZ R13, R8, R13, -0.5 ;  /* 0xbf000000080d7423 */ /* 0x000fe2000001000d */
[----:B------:R-:W-:Y:S01]  /*0590*/  I2FP.F32.S32 R15, R10 ;  /* 0x0000000a000f7245 */ /* 0x000fe20000201400 */
[----:B------:R-:W-:-:S02]  /*05a0*/  FMUL R14, R7, R14 ;  /* 0x0000000e070e7220 */ /* 0x000fc40000400000 */
[C---:B------:R-:W-:Y:S01]  /*05b0*/  FMUL R13, R8.reuse, R13 ;  /* 0x0000000d080d7220 */ /* 0x040fe20000400000 */
[----:B------:R-:W-:Y:S01]  /*05c0*/  I2FP.F32.S32 R10, R9 ;  /* 0x00000009000a7245 */ /* 0x000fe20000201400 */
[----:B------:R-:W-:Y:S01]  /*05d0*/  FFMA.FTZ R12, R15, 1.1920928955078125e-07, R12 ;  /* 0x340000000f0c7823 */ /* 0x000fe2000001000c */
[----:B------:R-:W-:Y:S01]  /*05e0*/  FFMA.FTZ R7, R7, R14, R7 ;  /* 0x0000000e07077223 */ /* 0x000fe20000010007 */
[----:B------:R-:W-:Y:S01]  /*05f0*/  FFMA.FTZ R13, R8, R13, R8 ;  /* 0x0000000d080d7223 */ /* 0x000fe20000010008 */
[----:B------:R-:W-:Y:S01]  /*0600*/  @P1 MOV R8, 0x7f800000 ;  /* 0x7f80000000081802 */ /* 0x000fe20000000f00 */
[----:B------:R-:W-:Y:S01]  /*0610*/  FFMA.FTZ R10, R10, 1.1920928955078125e-07, R11 ;  /* 0x340000000a0a7823 */ /* 0x000fe2000001000b */
[----:B------:R-:W-:Y:S01]  /*0620*/  FFMA.FTZ R7, R12, 0.69314718246459960938, R7 ;  /* 0x3f3172180c077823 */ /* 0x000fe20000010007 */
[----:B------:R-:W-:Y:S02]  /*0630*/  @P0 MOV R9, 0x7f800000 ;  /* 0x7f80000000090802 */ /* 0x000fe40000000f00 */
[C---:B------:R-:W-:Y:S01]  /*0640*/  @P1 FFMA.FTZ R7, R5.reuse, R8, +INF ;  /* 0x7f80000005071423 */ /* 0x040fe20000010008 */
[----:B------:R-:W-:Y:S01]  /*0650*/  FSETP.NEU.AND P2, PT, R5, RZ, PT ;  /* 0x000000ff0500720b */ /* 0x000fe20003f4d000 */
[----:B------:R-:W-:Y:S01]  /*0660*/  FFMA.FTZ R10, R10, 0.69314718246459960938, R13 ;  /* 0x3f3172180a0a7823 */ /* 0x000fe2000001000d */
[C---:B------:R-:W-:Y:S01]  /*0670*/  @P0 FFMA.FTZ R10, R6.reuse, R9, +INF ;  /* 0x7f800000060a0423 */ /* 0x040fe20000010009 */
[----:B------:R-:W-:-:S02]  /*0680*/  FSETP.NEU.AND P1, PT, R6, RZ, PT ;  /* 0x000000ff0600720b */ /* 0x000fc40003f2d000 */
[----:B------:R-:W-:Y:S02]  /*0690*/  FSEL R7, R7, -INF , P2 ;  /* 0xff80000007077808 */ /* 0x000fe40001000000 */
[----:B------:R-:W-:-:S03]  /*06a0*/  FSEL R10, R10, -INF , P1 ;  /* 0xff8000000a0a7808 */ /* 0x000fc60000800000 */
[----:B------:R-:W-:-:S04]  /*06b0*/  FADD R7, R4, -R7 ;  /* 0x8000000704077221 */ /* 0x000fc80000000000 */
[----:B------:R-:W-:-:S04]  /*06c0*/  FADD R7, R10, -R7 ;  /* 0x800000070a077221 */ /* 0x000fc80000000000 */
[----:B------:R-:W-:-:S05]  /*06d0*/  FFMA R7, R0, R7, RZ ;  /* 0x0000000700077223 */ /* 0x000fca00000000ff */
[----:B------:R-:W0:Y:S02]  /*06e0*/  SHFL.BFLY PT, R0, R7, 0x10, 0x1f ;  /* 0x0e001f0007007f89 */ /* 0x000e2400000e0000 */
[----:B0-----:R-:W-:-:S05]  /*06f0*/  FADD R0, R7, R0 ;  /* 0x0000000007007221 */ /* 0x001fca0000000000 */
[----:B------:R-:W0:Y:S02]  /*0700*/  SHFL.BFLY PT, R5, R0, 0x8, 0x1f ;  /* 0x0d001f0000057f89 */ /* 0x000e2400000e0000 */
[----:B0-----:R-:W-:-:S05]  /*0710*/  FADD R5, R0, R5 ;  /* 0x0000000500057221 */ /* 0x001fca0000000000 */
[----:B------:R-:W0:Y:S02]  /*0720*/  SHFL.BFLY PT, R4, R5, 0x4, 0x1f ;  /* 0x0c801f0005047f89 */ /* 0x000e2400000e0000 */
[----:B0-----:R-:W-:-:S05]  /*0730*/  FADD R4, R5, R4 ;  /* 0x0000000405047221 */ /* 0x001fca0000000000 */
[----:B------:R-:W0:Y:S01]  /*0740*/  SHFL.BFLY PT, R9, R4, 0x2, 0x1f ;  /* 0x0c401f0004097f89 */ /* 0x000e2200000e0000 */
[----:B------:R-:W1:Y:S01]  /*0750*/  S2UR UR5, SR_CgaCtaId ;  /* 0x00000000000579c3 */ /* 0x000e620000008800 */
[----:B------:R-:W-:Y:S01]  /*0760*/  LOP3.LUT P0, RZ, R16, 0x1f, RZ, 0xc0, !PT ;  /* 0x0000001f10ff7812 */ /* 0x000fe2000780c0ff */
[----:B0-----:R-:W-:-:S05]  /*0770*/  FADD R9, R4, R9 ;  /* 0x0000000904097221 */ /* 0x001fca0000000000 */
[----:B------:R-:W0:Y:S01]  /*0780*/  SHFL.BFLY PT, R6, R9, 0x1, 0x1f ;  /* 0x0c201f0009067f89 */ /* 0x000e2200000e0000 */
[----:B------:R-:W-:Y:S01]  /*0790*/  UMOV UR4, 0x400 ;  /* 0x0000040000047882 */ /* 0x000fe20000000000 */
[----:B------:R-:W-:Y:S01]  /*07a0*/  SHF.R.U32.HI R0, RZ, 0x3, R16 ;  /* 0x00000003ff007819 */ /* 0x000fe20000011610 */
[----:B-1----:R-:W-:-:S03]  /*07b0*/  UPRMT UR4, UR5, 0x654, UR4 ;  /* 0x0000065405047896 */ /* 0x002fc60008000004 */
[----:B------:R-:W-:Y:S01]  /*07c0*/  LOP3.LUT R0, R0, 0x1c, RZ, 0xc0, !PT ;  /* 0x0000001c00007812 */ /* 0x000fe200078ec0ff */
[----:B0-----:R-:W-:-:S05]  /*07d0*/  FADD R11, R9, R6 ;  /* 0x00000006090b7221 */ /* 0x001fca0000000000 */
[----:B------:R-:W-:Y:S01]  /*07e0*/  @!P0 STS [R0+UR4], R11 ;  /* 0x0000000b00008988 */ /* 0x000fe20008000804 */
[----:B------:R-:W-:Y:S01]  /*07f0*/  BAR.SYNC.DEFER_BLOCKING 0x0 ;  /* 0x0000000000007b1d */ /* 0x000fe20000010000 */
[C---:B------:R-:W-:Y:S02]  /*0800*/  ISETP.GE.AND P1, PT, R16.reuse, 0x8, PT ;  /* 0x000000081000780c */ /* 0x040fe40003f26270 */
[----:B------:R-:W-:-:S11]  /*0810*/  LEA R4, R16, UR4, 0x2 ;  /* 0x0000000410047c11 */ /* 0x000fd6000f8e10ff */
[----:B------:R-:W0:Y:S04]  /*0820*/  @!P1 LDS R2, [R4] ;  /* 0x0000000004029984 */ /* 0x000e280000000800 */
[----:B0-----:R-:W0:Y:S02]  /*0830*/  SHFL.BFLY PT, R5, R2, 0x4, 0x1f ;  /* 0x0c801f0002057f89 */ /* 0x001e2400000e0000 */
[----:B0-----:R-:W-:-:S05]  /*0840*/  FADD R5, R2, R5 ;  /* 0x0000000502057221 */ /* 0x001fca0000000000 */
[----:B------:R-:W0:Y:S01]  /*0850*/  SHFL.BFLY PT, R6, R5, 0x2, 0x1f ;  /* 0x0c401f0005067f89 */ /* 0x000e2200000e0000 */
[----:B------:R-:W-:Y:S01]  /*0860*/  LOP3.LUT P0, RZ, R16, 0x7, RZ, 0xc0, !PT ;  /* 0x0000000710ff7812 */ /* 0x000fe2000780c0ff */
[----:B0-----:R-:W-:-:S05]  /*0870*/  FADD R6, R5, R6 ;  /* 0x0000000605067221 */ /* 0x001fca0000000000 */
[----:B------:R-:W0:Y:S01]  /*0880*/  SHFL.BFLY PT, R7, R6, 0x1, 0x1f ;  /* 0x0c201f0006077f89 */ /* 0x000e2200000e0000 */
[----:B------:R-:W-:Y:S01]  /*0890*/  ISETP.LT.AND P0, PT, R16, 0x8, !P0 ;  /* 0x000000081000780c */ /* 0x000fe20004701270 */
[----:B0-----:R-:W-:-:S12]  /*08a0*/  FADD R7, R6, R7 ;  /* 0x0000000706077221 */ /* 0x001fd80000000000 */
[----:B------:R0:W-:Y:S01]  /*08b0*/  @P0 STS [R4], R7 ;  /* 0x0000000704000388 */ /* 0x0001e20000000800 */
[----:B------:R-:W-:Y:S01]  /*08c0*/  BAR.SYNC.DEFER_BLOCKING 0x0 ;  /* 0x0000000000007b1d */ /* 0x000fe20000010000 */
[----:B------:R-:W-:-:S05]  /*08d0*/  ISETP.NE.AND P0, PT, R3, RZ, PT ;  /* 0x000000ff0300720c */ /* 0x000fca0003f05270 */
[----:B------:R-:W1:Y:S02]  /*08e0*/  LDS R0, [UR4] ;  /* 0x00000004ff007984 */ /* 0x000e640008000800 */
[----:B------:R-:W-:Y:S06]  /*08f0*/  BAR.SYNC.DEFER_BLOCKING 0x0 ;  /* 0x0000000000007b1d */ /* 0x000fec0000010000 */
[----:B0-----:R-:W-:Y:S05]  /*0900*/  @P0 EXIT ;  /* 0x000000000000094d */ /* 0x001fea0003800000 */
[----:B------:R-:W0:Y:S01]  /*0910*/  LDC.64 R2, c[0x0][0x210] ;  /* 0x00008400ff027b82 */ /* 0x000e220000000a00 */
[----:B-1----:R-:W-:-:S05]  /*0920*/  FMUL R5, R0, 0.25 ;  /* 0x3e80000000057820 */ /* 0x002fca0000400000 */
[----:B0-----:R-:W-:Y:S01]  /*0930*/  STG.E desc[UR6][R2.64], R5 ;  /* 0x0000000502007986 */ /* 0x001fe2000c101906 */
[----:B------:R-:W-:Y:S05]  /*0940*/  EXIT ;  /* 0x000000000000794d */ /* 0x000fea0003800000 */
.L_x_0:
[----:B------:R-:W-:-:S00]  /*0950*/  BRA `(.L_x_0) ;  /* 0xfffffffc00fc7947 */ /* 0x000fc0000383ffff */
[----:B------:R-:W-:-:S00]  /*0960*/  NOP ;  /* 0x0000000000007918 */ /* 0x000fc00000000000 */
        /* <DEDUP_REMOVED lines=9> */
.L_x_1:


//--------------------- .nv.global.init           --------------------------
	.section	.nv.global.init,"aw",@progbits
.nv.global.init:
	.type		_$_str,@object
	.size		_$_str,(.L_0 - _$_str)
_$_str:
        /*0000*/ 	.byte	0x5f, 0x5f, 0x43, 0x55, 0x44, 0x41, 0x5f, 0x46, 0x54, 0x5a, 0x00
.L_0:


//--------------------- .nv.shared.triton_red_fused__log_softmax__softmax_add_div_log_mul_sub_sum_2 --------------------------
	.section	.nv.shared.triton_red_fused__log_softmax__softmax_add_div_log_mul_sub_sum_2,"aw",@nobits
	.sectionflags	@""
	.align	16
	.zero		1024


//--------------------- .nv.constant0.triton_red_fused__log_softmax__softmax_add_div_log_mul_sub_sum_2 --------------------------
	.section	.nv.constant0.triton_red_fused__log_softmax__softmax_add_div_log_mul_sub_sum_2,"a",@progbits
	.sectionflags	@""
	.align	4
.nv.constant0.triton_red_fused__log_softmax__softmax_add_div_log_mul_sub_sum_2:
	.zero		556
